//
// Generated by NVIDIA NVVM Compiler
//
// Compiler Build ID: CL-36424714
// Cuda compilation tools, release 13.0, V13.0.88
// Based on NVVM 20.0.0
//

.version 9.0
.target sm_100
.address_size 64

	// .globl	_Z5checkv
.extern .func  (.param .b32 func_retval0) vprintf
(
	.param .b64 vprintf_param_0,
	.param .b64 vprintf_param_1
)
;
.global .align 1 .b8 $str[22] = {72, 101, 108, 108, 111, 32, 102, 114, 111, 109, 32, 116, 104, 114, 101, 97, 100, 32, 37, 100, 10};

.visible .entry _Z5checkv()
{
	.local .align 8 .b8 	__local_depot0[8];
	.reg .b64 	%SP;
	.reg .b64 	%SPL;
	.reg .b32 	%r<7>;
	.reg .b64 	%rd<5>;

	mov.u64 	%SPL, __local_depot0;
	cvta.local.u64 	%SP, %SPL;
	add.u64 	%rd1, %SP, 0;
	add.u64 	%rd2, %SPL, 0;
	mov.u32 	%r1, %ctaid.x;
	mov.u32 	%r2, %ntid.x;
	mov.u32 	%r3, %tid.x;
	mad.lo.s32 	%r4, %r1, %r2, %r3;
	st.local.u32 	[%rd2], %r4;
	mov.u64 	%rd3, $str;
	cvta.global.u64 	%rd4, %rd3;
	{ // callseq 0, 0
	.param .b64 param0;
	st.param.b64 	[param0], %rd4;
	.param .b64 param1;
	st.param.b64 	[param1], %rd1;
	.param .b32 retval0;
	call.uni (retval0), 
	vprintf, 
	(
	param0, 
	param1
	);
	ld.param.b32 	%r5, [retval0];
	} // callseq 0
	ret;

}


// ===== COMPILED SASS (sm_100) =====

	.target	sm_100

	.elftype	@"ET_EXEC"


//--------------------- .note.nv.tkinfo           --------------------------
	.section	.note.nv.tkinfo,"",@"SHT_NOTE"
	.sectionflags	@"SHF_NOTE_NV_TKINFO"
	.tkinfo
        /*0018*/ 	.word	0x00000002
        /*0030*/ 	.string	""
        /*0030*/ 	.string	"ptxas"
        /*0030*/ 	.string	"Cuda compilation tools, release 13.0, V13.0.88"
        /*0030*/ 	.string	"Build cuda_13.0.r13.0/compiler.36424714_0"
        /*0030*/ 	.string	"-arch sm_100 -m 64 "



//--------------------- .note.nv.cuinfo           --------------------------
	.section	.note.nv.cuinfo,"",@"SHT_NOTE"
	.sectionflags	@"SHF_NOTE_NV_CUINFO"
        /*0018*/ 	.short	0x0002
        /*001a*/ 	.short	0x0064
        /*001c*/ 	.short	0x0082
	.zero		2


//--------------------- .nv.info                  --------------------------
	.section	.nv.info,"",@"SHT_CUDA_INFO"
	.align	4


	//----- nvinfo : EIATTR_REGCOUNT
	.align		4
        /*0000*/ 	.byte	0x04, 0x2f
        /*0002*/ 	.short	(.L_2 - .L_1)
	.align		4
.L_1:
        /*0004*/ 	.word	index@(_Z5checkv)
        /*0008*/ 	.word	0x00000018


	//----- nvinfo : EIATTR_FRAME_SIZE
	.align		4
.L_2:
        /*000c*/ 	.byte	0x04, 0x11
        /*000e*/ 	.short	(.L_4 - .L_3)
	.align		4
.L_3:
        /*0010*/ 	.word	index@(_Z5checkv)
        /*0014*/ 	.word	0x00000008


	//----- nvinfo : EIATTR_MIN_STACK_SIZE
	.align		4
.L_4:
        /*0018*/ 	.byte	0x04, 0x12
        /*001a*/ 	.short	(.L_6 - .L_5)
	.align		4
.L_5:
        /*001c*/ 	.word	index@(_Z5checkv)
        /*0020*/ 	.word	0x00000008
.L_6:


//--------------------- .nv.compat                --------------------------
	.section	.nv.compat,"",@"SHT_CUDA_COMPAT_INFO"
	.align	4
        /*0000*/ 	.byte	0x02, 0x09, 0x00, 0x00, 0x02, 0x02, 0x01, 0x00, 0x02, 0x05, 0x05, 0x00, 0x03, 0x07, 0x01, 0x01
        /*0010*/ 	.byte	0x02, 0x03, 0x00, 0x00, 0x02, 0x06, 0x01, 0x00, 0x04, 0x0b, 0x08, 0x00, 0x09, 0x00, 0x00, 0x00
        /*0020*/ 	.byte	0x00, 0x00, 0x00, 0x00


//--------------------- .nv.info._Z5checkv        --------------------------
	.section	.nv.info._Z5checkv,"",@"SHT_CUDA_INFO"
	.sectionflags	@""
	.align	4


	//----- nvinfo : EIATTR_CUDA_API_VERSION
	.align		4
        /*0000*/ 	.byte	0x04, 0x37
        /*0002*/ 	.short	(.L_8 - .L_7)
.L_7:
        /*0004*/ 	.word	0x00000082


	//----- nvinfo : EIATTR_SPARSE_MMA_MASK
	.align		4
.L_8:
        /*0008*/ 	.byte	0x03, 0x50
        /*000a*/ 	.short	0x0000


	//----- nvinfo : EIATTR_MAXREG_COUNT
	.align		4
        /*000c*/ 	.byte	0x03, 0x1b
        /*000e*/ 	.short	0x00ff


	//----- nvinfo : EIATTR_EXTERNS
	.align		4
        /*0010*/ 	.byte	0x04, 0x0f
        /*0012*/ 	.short	(.L_10 - .L_9)


	//   ....[0]....
	.align		4
.L_9:
        /*0014*/ 	.word	index@(vprintf)


	//----- nvinfo : EIATTR_MERCURY_ISA_VERSION
	.align		4
.L_10:
        /*0018*/ 	.byte	0x03, 0x5f
        /*001a*/ 	.short	0x0101


	//----- nvinfo : EIATTR_VRC_CTA_INIT_COUNT
	.align		4
        /*001c*/ 	.byte	0x02, 0x4a
	.zero		1
	.zero		1


	//----- nvinfo : EIATTR_SYSCALL_OFFSETS
	.align		4
        /*0020*/ 	.byte	0x04, 0x46
        /*0022*/ 	.short	(.L_12 - .L_11)


	//   ....[0]....
.L_11:
        /*0024*/ 	.word	0x00000110


	//----- nvinfo : EIATTR_EXIT_INSTR_OFFSETS
	.align		4
.L_12:
        /*0028*/ 	.byte	0x04, 0x1c
        /*002a*/ 	.short	(.L_14 - .L_13)


	//   ....[0]....
.L_13:
        /*002c*/ 	.word	0x00000120


	//----- nvinfo : EIATTR_SW_WAR
	.align		4
.L_14:
        /*0030*/ 	.byte	0x04, 0x36
        /*0032*/ 	.short	(.L_16 - .L_15)
.L_15:
        /*0034*/ 	.word	0x00000008
.L_16:


//--------------------- .nv.callgraph             --------------------------
	.section	.nv.callgraph,"",@"SHT_CUDA_CALLGRAPH"
	.align	4
	.sectionentsize	8
	.align		4
        /*0000*/ 	.word	0x00000000
	.align		4
        /*0004*/ 	.word	0xffffffff
	.align		4
        /*0008*/ 	.word	index@(_Z5checkv)
	.align		4
        /*000c*/ 	.word	index@(vprintf)
	.align		4
        /*0010*/ 	.word	0x00000000
	.align		4
        /*0014*/ 	.word	0xfffffffe
	.align		4
        /*0018*/ 	.word	0x00000000
	.align		4
        /*001c*/ 	.word	0xfffffffd
	.align		4
        /*0020*/ 	.word	0x00000000
	.align		4
        /*0024*/ 	.word	0xfffffffc


//--------------------- .nv.constant4             --------------------------
	.section	.nv.constant4,"a",@progbits
	.align	8
	.align		8
.nv.constant4:
        /*0000*/ 	.dword	vprintf
	.align		8
        /*0008*/ 	.dword	$str


//--------------------- .text._Z5checkv           --------------------------
	.section	.text._Z5checkv,"ax",@progbits
	.align	128
        .global         _Z5checkv
        .type           _Z5checkv,@function
        .size           _Z5checkv,(.L_x_2 - _Z5checkv)
        .other          _Z5checkv,@"STO_CUDA_ENTRY STV_DEFAULT"
_Z5checkv:
.text._Z5checkv:
[----:B------:R-:W0:Y:S01]  /*0000*/  LDC R1, c[0x0][0x37c] ;  /* 0x0000df00ff017b82 */ /* 0x000e220000000800 */
[----:B------:R-:W1:Y:S01]  /*0010*/  S2R R3, SR_TID.X ;  /* 0x0000000000037919 */ /* 0x000e620000002100 */
[----:B------:R-:W2:Y:S06]  /*0020*/  LDCU UR5, c[0x0][0x2fc] ;  /* 0x00005f80ff0577ac */ /* 0x000eac0008000800 */
[----:B------:R-:W1:Y:S01]  /*0030*/  S2UR UR6, SR_CTAID.X ;  /* 0x00000000000679c3 */ /* 0x000e620000002500 */
[----:B------:R-:W-:Y:S01]  /*0040*/  MOV R2, 0x0 ;  /* 0x0000000000027802 */ /* 0x000fe20000000f00 */
[----:B0-----:R-:W-:Y:S01]  /*0050*/  VIADD R1, R1, 0xfffffff8 ;  /* 0xfffffff801017836 */ /* 0x001fe20000000000 */
[----:B------:R-:W0:Y:S05]  /*0060*/  LDCU UR4, c[0x0][0x2f8] ;  /* 0x00005f00ff0477ac */ /* 0x000e2a0008000800 */
[----:B------:R-:W1:Y:S01]  /*0070*/  LDC R0, c[0x0][0x360] ;  /* 0x0000d800ff007b82 */ /* 0x000e620000000800 */
[----:B0-----:R-:W-:-:S05]  /*0080*/  IADD3 R6, P0, PT, R1, UR4, RZ ;  /* 0x0000000401067c10 */ /* 0x001fca000ff1e0ff */
[----:B--2---:R-:W-:Y:S02]  /*0090*/  IMAD.X R7, RZ, RZ, UR5, P0 ;  /* 0x00000005ff077e24 */ /* 0x004fe400080e06ff */
[----:B-1----:R-:W-:Y:S01]  /*00a0*/  IMAD R0, R0, UR6, R3 ;  /* 0x0000000600007c24 */ /* 0x002fe2000f8e0203 */
[----:B------:R-:W0:Y:S01]  /*00b0*/  LDCU.64 UR6, c[0x4][0x8] ;  /* 0x01000100ff0677ac */ /* 0x000e220008000a00 */
[----:B------:R-:W1:Y:S03]  /*00c0*/  LDC.64 R2, c[0x4][R2] ;  /* 0x0100000002027b82 */ /* 0x000e660000000a00 */
[----:B------:R2:W-:Y:S01]  /*00d0*/  STL [R1], R0 ;  /* 0x0000000001007387 */ /* 0x0005e20000100800 */
[----:B0-----:R-:W-:Y:S01]  /*00e0*/  IMAD.U32 R4, RZ, RZ, UR6 ;  /* 0x00000006ff047e24 */ /* 0x001fe2000f8e00ff */
[----:B--2---:R-:W-:-:S07]  /*00f0*/  MOV R5, UR7 ;  /* 0x0000000700057c02 */ /* 0x004fce0008000f00 */
[----:B------:R-:W-:-:S07]  /*0100*/  LEPC R20, `(.L_x_0) ;  /* 0x000000001014794e */ /* 0x000fce0000000000 */
[----:B-1----:R-:W-:Y:S05]  /*0110*/  CALL.ABS.NOINC R2 ;  /* 0x0000000002007343 */ /* 0x002fea0003c00000 */
.L_x_0:
[----:B------:R-:W-:Y:S05]  /*0120*/  EXIT ;  /* 0x000000000000794d */ /* 0x000fea0003800000 */
.L_x_1:
[----:B------:R-:W-:-:S00]  /*0130*/  BRA `(.L_x_1) ;  /* 0xfffffffc00fc7947 */ /* 0x000fc0000383ffff */
[----:B------:R-:W-:-:S00]  /*0140*/  NOP ;  /* 0x0000000000007918 */ /* 0x000fc00000000000 */
        /* <DEDUP_REMOVED lines=11> */
.L_x_2:


//--------------------- .nv.global.init           --------------------------
	.section	.nv.global.init,"aw",@progbits
.nv.global.init:
	.type		$str,@object
	.size		$str,(.L_0 - $str)
$str:
        /*0000*/ 	.byte	0x48, 0x65, 0x6c, 0x6c, 0x6f, 0x20, 0x66, 0x72, 0x6f, 0x6d, 0x20, 0x74, 0x68, 0x72, 0x65, 0x61
        /*0010*/ 	.byte	0x64, 0x20, 0x25, 0x64, 0x0a, 0x00
.L_0:


//--------------------- .nv.shared.reserved.0     --------------------------
	.section	.nv.shared.reserved.0,"aw",@nobits
	.weak		__nv_reservedSMEM_offset_0_alias
	.size		__nv_reservedSMEM_offset_0_alias, 0, 64
	.other		__nv_reservedSMEM_offset_0_alias,@"STO_CUDA_RESERVED_SHARED STV_DEFAULT"
__nv_reservedSMEM_offset_0_alias:
	.zero		0
	.zero		64


//--------------------- .nv.constant0._Z5checkv   --------------------------
	.section	.nv.constant0._Z5checkv,"a",@progbits
	.sectionflags	@""
	.align	4
.nv.constant0._Z5checkv:
	.zero		896


//--------------------- SYMBOLS --------------------------

	.type		.nv.reservedSmem.offset0,@object
	.size		.nv.reservedSmem.offset0,0x4
	.type		vprintf,@function
